	.headerflags	@"EF_CUDA_TEXMODE_UNIFIED EF_CUDA_64BIT_ADDRESS EF_CUDA_ACCELERATORS EF_CUDA_SM90 EF_CUDA_VIRTUAL_SM(EF_CUDA_SM90)"
	.elftype	@"ET_EXEC"


//--------------------- .nv.info                  --------------------------
	.section	.nv.info,"",@"SHT_CUDA_INFO"
	.align	4


	//----- nvinfo : EIATTR_REGCOUNT
	.align		4
        /*0000*/ 	.byte	0x04, 0x2f
        /*0002*/ 	.short	(.L_1 - .L_0)
	.align		4
.L_0:
        /*0004*/ 	.word	index@(triton_per_fused_abs_convolution_max_pool2d_with_indices_mean_relu_sub_18)
        /*0008*/ 	.word	0x0000000f


	//----- nvinfo : EIATTR_MIN_STACK_SIZE
	.align		4
.L_1:
        /*000c*/ 	.byte	0x04, 0x12
        /*000e*/ 	.short	(.L_3 - .L_2)
	.align		4
.L_2:
        /*0010*/ 	.word	index@(triton_per_fused_abs_convolution_max_pool2d_with_indices_mean_relu_sub_18)
        /*0014*/ 	.word	0x00000000


	//----- nvinfo : EIATTR_FRAME_SIZE
	.align		4
.L_3:
        /*0018*/ 	.byte	0x04, 0x11
        /*001a*/ 	.short	(.L_5 - .L_4)
	.align		4
.L_4:
        /*001c*/ 	.word	index@(triton_per_fused_abs_convolution_max_pool2d_with_indices_mean_relu_sub_18)
        /*0020*/ 	.word	0x00000000


	//----- nvinfo : EIATTR_MIN_STACK_SIZE
	.align		4
.L_5:
        /*0024*/ 	.byte	0x04, 0x12
        /*0026*/ 	.short	(.L_7 - .L_6)
	.align		4
.L_6:
        /*0028*/ 	.word	index@(triton_per_fused_abs_convolution_max_pool2d_with_indices_mean_relu_sub_18)
        /*002c*/ 	.word	0x00000000
.L_7:


//--------------------- .nv.info.triton_per_fused_abs_convolution_max_pool2d_with_indices_mean_relu_sub_18 --------------------------
	.section	.nv.info.triton_per_fused_abs_convolution_max_pool2d_with_indices_mean_relu_sub_18,"",@"SHT_CUDA_INFO"
	.sectionflags	@""
	.align	4


	//----- nvinfo : EIATTR_CUDA_API_VERSION
	.align		4
        /*0000*/ 	.byte	0x04, 0x37
        /*0002*/ 	.short	(.L_9 - .L_8)
.L_8:
        /*0004*/ 	.word	0x0000007c


	//----- nvinfo : EIATTR_KPARAM_INFO
	.align		4
.L_9:
        /*0008*/ 	.byte	0x04, 0x17
        /*000a*/ 	.short	(.L_11 - .L_10)
.L_10:
        /*000c*/ 	.word	0x00000000
        /*0010*/ 	.short	0x0003
        /*0012*/ 	.short	0x0014
        /*0014*/ 	.byte	0x00, 0xf0, 0x11, 0x00


	//----- nvinfo : EIATTR_KPARAM_INFO
	.align		4
.L_11:
        /*0018*/ 	.byte	0x04, 0x17
        /*001a*/ 	.short	(.L_13 - .L_12)
.L_12:
        /*001c*/ 	.word	0x00000000
        /*0020*/ 	.short	0x0002
        /*0022*/ 	.short	0x0010
        /*0024*/ 	.byte	0x00, 0xf0, 0x11, 0x00


	//----- nvinfo : EIATTR_KPARAM_INFO
	.align		4
.L_13:
        /*0028*/ 	.byte	0x04, 0x17
        /*002a*/ 	.short	(.L_15 - .L_14)
.L_14:
        /*002c*/ 	.word	0x00000000
        /*0030*/ 	.short	0x0001
        /*0032*/ 	.short	0x0008
        /*0034*/ 	.byte	0x00, 0xf4, 0x21, 0x00


	//----- nvinfo : EIATTR_KPARAM_INFO
	.align		4
.L_15:
        /*0038*/ 	.byte	0x04, 0x17
        /*003a*/ 	.short	(.L_17 - .L_16)
.L_16:
        /*003c*/ 	.word	0x00000000
        /*0040*/ 	.short	0x0000
        /*0042*/ 	.short	0x0000
        /*0044*/ 	.byte	0x00, 0xf4, 0x21, 0x00


	//----- nvinfo : EIATTR_SPARSE_MMA_MASK
	.align		4
.L_17:
        /*0048*/ 	.byte	0x03, 0x50
        /*004a*/ 	.short	0x0000


	//----- nvinfo : EIATTR_MAXREG_COUNT
	.align		4
        /*004c*/ 	.byte	0x03, 0x1b
        /*004e*/ 	.short	0x00ff


	//----- nvinfo : EIATTR_COOP_GROUP_MASK_REGIDS
	.align		4
        /*0050*/ 	.byte	0x04, 0x29
        /*0052*/ 	.short	(.L_19 - .L_18)


	//   ....[0]....
.L_18:
        /*0054*/ 	.word	0xffffffff


	//   ....[1]....
        /*0058*/ 	.word	0xffffffff


	//   ....[2]....
        /*005c*/ 	.word	0xffffffff


	//   ....[3]....
        /*0060*/ 	.word	0xffffffff


	//   ....[4]....
        /*0064*/ 	.word	0xffffffff


	//   ....[5]....
        /*0068*/ 	.word	0xffffffff


	//----- nvinfo : EIATTR_COOP_GROUP_INSTR_OFFSETS
	.align		4
.L_19:
        /*006c*/ 	.byte	0x04, 0x28
        /*006e*/ 	.short	(.L_21 - .L_20)


	//   ....[0]....
.L_20:
        /*0070*/ 	.word	0x00000150


	//   ....[1]....
        /*0074*/ 	.word	0x00000180


	//   ....[2]....
        /*0078*/ 	.word	0x000001a0


	//   ....[3]....
        /*007c*/ 	.word	0x000001c0


	//   ....[4]....
        /*0080*/ 	.word	0x000001e0


	//   ....[5]....
        /*0084*/ 	.word	0x00000260


	//----- nvinfo : EIATTR_EXIT_INSTR_OFFSETS
	.align		4
.L_21:
        /*0088*/ 	.byte	0x04, 0x1c
        /*008a*/ 	.short	(.L_23 - .L_22)


	//   ....[0]....
.L_22:
        /*008c*/ 	.word	0x000002a0


	//   ....[1]....
        /*0090*/ 	.word	0x000002f0


	//----- nvinfo : EIATTR_REQNTID
	.align		4
.L_23:
        /*0094*/ 	.byte	0x04, 0x10
        /*0096*/ 	.short	(.L_25 - .L_24)
.L_24:
        /*0098*/ 	.word	0x00000040
        /*009c*/ 	.word	0x00000001
        /*00a0*/ 	.word	0x00000001


	//----- nvinfo : EIATTR_CBANK_PARAM_SIZE
	.align		4
.L_25:
        /*00a4*/ 	.byte	0x03, 0x19
        /*00a6*/ 	.short	0x0018


	//----- nvinfo : EIATTR_PARAM_CBANK
	.align		4
        /*00a8*/ 	.byte	0x04, 0x0a
        /*00aa*/ 	.short	(.L_27 - .L_26)
	.align		4
.L_26:
        /*00ac*/ 	.word	index@(.nv.constant0.triton_per_fused_abs_convolution_max_pool2d_with_indices_mean_relu_sub_18)
        /*00b0*/ 	.short	0x0210
        /*00b2*/ 	.short	0x0018


	//----- nvinfo : EIATTR_SW_WAR
	.align		4
.L_27:
        /*00b4*/ 	.byte	0x04, 0x36
        /*00b6*/ 	.short	(.L_29 - .L_28)
.L_28:
        /*00b8*/ 	.word	0x00000008
.L_29:


//--------------------- .nv.callgraph             --------------------------
	.section	.nv.callgraph,"",@"SHT_CUDA_CALLGRAPH"
	.align	4
	.sectionentsize	8
	.align		4
        /*0000*/ 	.word	0x00000000
	.align		4
        /*0004*/ 	.word	0xffffffff
	.align		4
        /*0008*/ 	.word	0x00000000
	.align		4
        /*000c*/ 	.word	0xfffffffe
	.align		4
        /*0010*/ 	.word	0x00000000
	.align		4
        /*0014*/ 	.word	0xfffffffd
	.align		4
        /*0018*/ 	.word	0x00000000
	.align		4
        /*001c*/ 	.word	0xfffffffc


//--------------------- .text.triton_per_fused_abs_convolution_max_pool2d_with_indices_mean_relu_sub_18 --------------------------
	.section	.text.triton_per_fused_abs_convolution_max_pool2d_with_indices_mean_relu_sub_18,"ax",@progbits
	.sectionflags	@"SHF_BARRIERS=1"
	.align	128
        .global         triton_per_fused_abs_convolution_max_pool2d_with_indices_mean_relu_sub_18
        .type           triton_per_fused_abs_convolution_max_pool2d_with_indices_mean_relu_sub_18,@function
        .size           triton_per_fused_abs_convolution_max_pool2d_with_indices_mean_relu_sub_18,(.L_x_1 - triton_per_fused_abs_convolution_max_pool2d_with_indices_mean_relu_sub_18)
        .other          triton_per_fused_abs_convolution_max_pool2d_with_indices_mean_relu_sub_18,@"STO_CUDA_ENTRY STV_DEFAULT"
triton_per_fused_abs_convolution_max_pool2d_with_indices_mean_relu_sub_18:
.text.triton_per_fused_abs_convolution_max_pool2d_with_indices_mean_relu_sub_18:
[----:B------:R-:W0:Y:S02]  /*0000*/  LDC R1, c[0x0][0x28] ;  /* 0x00000a00ff017b82 */ /* 0x000e240000000800 */
[----:B------:R-:W1:Y:S01]  /*0010*/  S2R R12, SR_TID.X ;  /* 0x00000000000c7919 */ /* 0x000e620000002100 */
[----:B------:R-:W2:Y:S01]  /*0020*/  LDC.64 R2, c[0x0][0x210] ;  /* 0x00008400ff027b82 */ /* 0x000ea20000000a00 */
[----:B------:R-:W-:Y:S01]  /*0030*/  IMAD.MOV.U32 R4, RZ, RZ, RZ ;  /* 0x000000ffff047224 */ /* 0x000fe200078e00ff */
[----:B------:R-:W-:Y:S01]  /*0040*/  ULDC.64 UR6, c[0x0][0x208] ;  /* 0x0000820000067ab9 */ /* 0x000fe20000000a00 */
[----:B------:R-:W3:Y:S01]  /*0050*/  S2R R0, SR_CTAID.X ;  /* 0x0000000000007919 */ /* 0x000ee20000002500 */
[----:B-1----:R-:W-:Y:S02]  /*0060*/  LOP3.LUT R5, R12, 0x3f, RZ, 0xc0, !PT ;  /* 0x0000003f0c057812 */ /* 0x002fe400078ec0ff */
[----:B---3--:R-:W-:-:S03]  /*0070*/  ISETP.GE.AND P0, PT, R0, 0x4, PT ;  /* 0x000000040000780c */ /* 0x008fc60003f06270 */
[----:B------:R-:W-:-:S04]  /*0080*/  IMAD R7, R0, 0x40, R5 ;  /* 0x0000004000077824 */ /* 0x000fc800078e0205 */
[----:B--2---:R-:W-:-:S06]  /*0090*/  IMAD.WIDE R2, R7, 0x4, R2 ;  /* 0x0000000407027825 */ /* 0x004fcc00078e0202 */
[----:B------:R1:W2:Y:S01]  /*00a0*/  @!P0 LDG.E R4, desc[UR6][R2.64] ;  /* 0x0000000602048981 */ /* 0x0002a2000c1e1900 */
[----:B------:R-:W3:Y:S01]  /*00b0*/  S2UR UR5, SR_CgaCtaId ;  /* 0x00000000000579c3 */ /* 0x000ee20000008800 */
[C---:B------:R-:W-:Y:S01]  /*00c0*/  LOP3.LUT P1, RZ, R12.reuse, 0x1f, RZ, 0xc0, !PT ;  /* 0x0000001f0cff7812 */ /* 0x040fe2000782c0ff */
[----:B------:R-:W-:Y:S01]  /*00d0*/  UMOV UR4, 0x400 ;  /* 0x0000040000047882 */ /* 0x000fe20000000000 */
[----:B------:R-:W-:Y:S02]  /*00e0*/  ISETP.GE.AND P2, PT, R12, 0x2, PT ;  /* 0x000000020c00780c */ /* 0x000fe40003f46270 */
[----:B-1----:R-:W-:-:S04]  /*00f0*/  SHF.R.U32.HI R2, RZ, 0x3, R12 ;  /* 0x00000003ff027819 */ /* 0x002fc8000001160c */
[----:B------:R-:W-:Y:S01]  /*0100*/  LOP3.LUT R2, R2, 0x4, RZ, 0xc0, !PT ;  /* 0x0000000402027812 */ /* 0x000fe200078ec0ff */
[----:B---3--:R-:W-:Y:S01]  /*0110*/  UPRMT UR4, UR5, 0x654, UR4 ;  /* 0x0000065405047896 */ /* 0x008fe20008000004 */
[----:B--2---:R-:W-:-:S04]  /*0120*/  SEL R4, R4, RZ, !P0 ;  /* 0x000000ff04047207 */ /* 0x004fc80004000000 */
[----:B------:R-:W-:Y:S02]  /*0130*/  FSEL R4, R4, RZ, !P0 ;  /* 0x000000ff04047208 */ /* 0x000fe40004000000 */
[----:B------:R-:W-:-:S03]  /*0140*/  ISETP.EQ.AND P0, PT, R5, RZ, !P0 ;  /* 0x000000ff0500720c */ /* 0x000fc60004702270 */
[----:B------:R-:W1:Y:S02]  /*0150*/  SHFL.BFLY PT, R7, R4, 0x10, 0x1f ;  /* 0x0e001f0004077f89 */ /* 0x000e6400000e0000 */
[----:B-1----:R-:W-:Y:S01]  /*0160*/  FADD R7, R4, R7 ;  /* 0x0000000704077221 */ /* 0x002fe20000000000 */
[----:B------:R-:W-:-:S04]  /*0170*/  LOP3.LUT R4, R12, 0x1, RZ, 0xc0, !PT ;  /* 0x000000010c047812 */ /* 0x000fc800078ec0ff */
[----:B------:R-:W1:Y:S02]  /*0180*/  SHFL.BFLY PT, R6, R7, 0x8, 0x1f ;  /* 0x0d001f0007067f89 */ /* 0x000e6400000e0000 */
[----:B-1----:R-:W-:-:S05]  /*0190*/  FADD R6, R7, R6 ;  /* 0x0000000607067221 */ /* 0x002fca0000000000 */
[----:B------:R-:W1:Y:S02]  /*01a0*/  SHFL.BFLY PT, R9, R6, 0x4, 0x1f ;  /* 0x0c801f0006097f89 */ /* 0x000e6400000e0000 */
[----:B-1----:R-:W-:-:S05]  /*01b0*/  FADD R9, R6, R9 ;  /* 0x0000000906097221 */ /* 0x002fca0000000000 */
[----:B------:R-:W1:Y:S02]  /*01c0*/  SHFL.BFLY PT, R8, R9, 0x2, 0x1f ;  /* 0x0c401f0009087f89 */ /* 0x000e6400000e0000 */
[----:B-1----:R-:W-:-:S05]  /*01d0*/  FADD R8, R9, R8 ;  /* 0x0000000809087221 */ /* 0x002fca0000000000 */
[----:B------:R-:W1:Y:S02]  /*01e0*/  SHFL.BFLY PT, R3, R8, 0x1, 0x1f ;  /* 0x0c201f0008037f89 */ /* 0x000e6400000e0000 */
[----:B-1----:R-:W-:Y:S01]  /*01f0*/  FADD R11, R8, R3 ;  /* 0x00000003080b7221 */ /* 0x002fe20000000000 */
[----:B------:R-:W-:-:S04]  /*0200*/  LEA R3, R12, UR4, 0x2 ;  /* 0x000000040c037c11 */ /* 0x000fc8000f8e10ff */
[----:B------:R-:W-:Y:S01]  /*0210*/  @!P1 STS [R2+UR4], R11 ;  /* 0x0000000b02009988 */ /* 0x000fe20008000804 */
[----:B------:R-:W-:Y:S01]  /*0220*/  BAR.SYNC.DEFER_BLOCKING 0x0 ;  /* 0x0000000000007b1d */ /* 0x000fe20000010000 */
[----:B------:R-:W-:-:S04]  /*0230*/  ISETP.NE.U32.AND P1, PT, R4, 0x1, PT ;  /* 0x000000010400780c */ /* 0x000fc80003f25070 */
[----:B------:R-:W-:Y:S01]  /*0240*/  ISETP.LT.AND P1, PT, R12, 0x2, P1 ;  /* 0x000000020c00780c */ /* 0x000fe20000f21270 */
[----:B------:R-:W1:Y:S04]  /*0250*/  @!P2 LDS R10, [R3] ;  /* 0x00000000030aa984 */ /* 0x000e680000000800 */
[----:B-1----:R-:W1:Y:S02]  /*0260*/  SHFL.BFLY PT, R7, R10, 0x1, 0x1f ;  /* 0x0c201f000a077f89 */ /* 0x002e6400000e0000 */
[----:B-1----:R-:W-:-:S06]  /*0270*/  FADD R4, R10, R7 ;  /* 0x000000070a047221 */ /* 0x002fcc0000000000 */
[----:B------:R1:W-:Y:S01]  /*0280*/  @P1 STS [R3], R4 ;  /* 0x0000000403001388 */ /* 0x0003e20000000800 */
[----:B------:R-:W-:Y:S06]  /*0290*/  BAR.SYNC.DEFER_BLOCKING 0x0 ;  /* 0x0000000000007b1d */ /* 0x000fec0000010000 */
[----:B-1----:R-:W-:Y:S05]  /*02a0*/  @!P0 EXIT ;  /* 0x000000000000894d */ /* 0x002fea0003800000 */
[----:B------:R-:W0:Y:S01]  /*02b0*/  LDS R5, [UR4] ;  /* 0x00000004ff057984 */ /* 0x000e220008000800 */
[----:B------:R-:W1:Y:S02]  /*02c0*/  LDC.64 R2, c[0x0][0x218] ;  /* 0x00008600ff027b82 */ /* 0x000e640000000a00 */
[----:B-1----:R-:W-:-:S05]  /*02d0*/  IMAD.WIDE R2, R0, 0x4, R2 ;  /* 0x0000000400027825 */ /* 0x002fca00078e0202 */
[----:B0-----:R-:W-:Y:S01]  /*02e0*/  STG.E desc[UR6][R2.64], R5 ;  /* 0x0000000502007986 */ /* 0x001fe2000c101906 */
[----:B------:R-:W-:Y:S05]  /*02f0*/  EXIT ;  /* 0x000000000000794d */ /* 0x000fea0003800000 */
.L_x_0:
[----:B------:R-:W-:-:S00]  /*0300*/  BRA `(.L_x_0) ;  /* 0xfffffffc00fc7947 */ /* 0x000fc0000383ffff */
[----:B------:R-:W-:-:S00]  /*0310*/  NOP ;  /* 0x0000000000007918 */ /* 0x000fc00000000000 */
        /* <DEDUP_REMOVED lines=14> */
.L_x_1:


//--------------------- .nv.shared.triton_per_fused_abs_convolution_max_pool2d_with_indices_mean_relu_sub_18 --------------------------
	.section	.nv.shared.triton_per_fused_abs_convolution_max_pool2d_with_indices_mean_relu_sub_18,"aw",@nobits
	.sectionflags	@""
	.align	16
	.zero		1024


//--------------------- .nv.constant0.triton_per_fused_abs_convolution_max_pool2d_with_indices_mean_relu_sub_18 --------------------------
	.section	.nv.constant0.triton_per_fused_abs_convolution_max_pool2d_with_indices_mean_relu_sub_18,"a",@progbits
	.sectionflags	@""
	.align	4
.nv.constant0.triton_per_fused_abs_convolution_max_pool2d_with_indices_mean_relu_sub_18:
	.zero		552
